//
// Generated by NVIDIA NVVM Compiler
//
// Compiler Build ID: CL-36424714
// Cuda compilation tools, release 13.0, V13.0.88
// Based on NVVM 20.0.0
//

.version 9.0
.target sm_100
.address_size 64

	// .globl	_Z12setup_kernelP17curandStateXORWOW
.global .align 4 .b8 precalc_xorwow_matrix[102400];
.global .align 4 .b8 precalc_xorwow_offset_matrix[102400];
.global .align 4 .b8 mrg32k3aM1[2304];
.global .align 4 .b8 mrg32k3aM2[2304];
.global .align 4 .b8 mrg32k3aM1SubSeq[2016];
.global .align 4 .b8 mrg32k3aM2SubSeq[2016];
.global .align 4 .b8 mrg32k3aM1Seq[2304];
.global .align 4 .b8 mrg32k3aM2Seq[2304];
.const .align 8 .b8 __cr_lgamma_table[72];

.visible .entry _Z12setup_kernelP17curandStateXORWOW(
	.param .u64 .ptr .align 1 _Z12setup_kernelP17curandStateXORWOW_param_0
)
{
	.reg .pred 	%p<24>;
	.reg .b32 	%r<406>;
	.reg .b64 	%rd<18>;

	ld.param.u64 	%rd8, [_Z12setup_kernelP17curandStateXORWOW_param_0];
	cvta.to.global.u64 	%rd9, %rd8;
	mov.u32 	%r182, %tid.x;
	mov.u32 	%r183, %ntid.x;
	mov.u32 	%r184, %ctaid.x;
	mad.lo.s32 	%r185, %r183, %r184, %r182;
	cvt.s64.s32 	%rd17, %r185;
	mul.wide.s32 	%rd10, %r185, 48;
	add.s64 	%rd2, %rd9, %rd10;
	mov.b32 	%r186, 1478573778;
	mov.b32 	%r187, 716983765;
	st.global.v2.u32 	[%rd2], {%r187, %r186};
	mov.b32 	%r188, -123459836;
	mov.b32 	%r189, 1163863128;
	st.global.v2.u32 	[%rd2+8], {%r189, %r188};
	mov.b32 	%r190, 1360900310;
	mov.b32 	%r191, -589760388;
	st.global.v2.u32 	[%rd2+16], {%r191, %r190};
	setp.eq.s32 	%p1, %r185, 0;
	@%p1 bra 	$L__BB0_42;
	mov.b32 	%r312, 0;
	mov.u64 	%rd12, precalc_xorwow_matrix;
$L__BB0_2:
	and.b64  	%rd4, %rd17, 3;
	setp.eq.s64 	%p2, %rd4, 0;
	@%p2 bra 	$L__BB0_41;
	mul.wide.u32 	%rd11, %r312, 3200;
	add.s64 	%rd5, %rd12, %rd11;
	cvt.u32.u64 	%r2, %rd4;
	mov.b32 	%r313, 0;
$L__BB0_4:
	mov.b32 	%r326, 0;
	mov.u32 	%r327, %r326;
	mov.u32 	%r328, %r326;
	mov.u32 	%r329, %r326;
	mov.u32 	%r330, %r326;
	mov.u32 	%r319, %r326;
$L__BB0_5:
	mul.wide.u32 	%rd13, %r319, 4;
	add.s64 	%rd14, %rd2, %rd13;
	ld.global.u32 	%r10, [%rd14+4];
	shl.b32 	%r11, %r319, 5;
	mov.b32 	%r325, 0;
$L__BB0_6:
	.pragma "nounroll";
	shr.u32 	%r196, %r10, %r325;
	and.b32  	%r197, %r196, 1;
	setp.eq.b32 	%p3, %r197, 1;
	not.pred 	%p4, %p3;
	add.s32 	%r198, %r11, %r325;
	mul.lo.s32 	%r199, %r198, 5;
	mul.wide.u32 	%rd15, %r199, 4;
	add.s64 	%rd6, %rd5, %rd15;
	@%p4 bra 	$L__BB0_8;
	ld.global.u32 	%r200, [%rd6];
	xor.b32  	%r330, %r330, %r200;
	ld.global.u32 	%r201, [%rd6+4];
	xor.b32  	%r329, %r329, %r201;
	ld.global.u32 	%r202, [%rd6+8];
	xor.b32  	%r328, %r328, %r202;
	ld.global.u32 	%r203, [%rd6+12];
	xor.b32  	%r327, %r327, %r203;
	ld.global.u32 	%r204, [%rd6+16];
	xor.b32  	%r326, %r326, %r204;
$L__BB0_8:
	and.b32  	%r206, %r196, 2;
	setp.eq.s32 	%p5, %r206, 0;
	@%p5 bra 	$L__BB0_10;
	ld.global.u32 	%r207, [%rd6+20];
	xor.b32  	%r330, %r330, %r207;
	ld.global.u32 	%r208, [%rd6+24];
	xor.b32  	%r329, %r329, %r208;
	ld.global.u32 	%r209, [%rd6+28];
	xor.b32  	%r328, %r328, %r209;
	ld.global.u32 	%r210, [%rd6+32];
	xor.b32  	%r327, %r327, %r210;
	ld.global.u32 	%r211, [%rd6+36];
	xor.b32  	%r326, %r326, %r211;
$L__BB0_10:
	and.b32  	%r213, %r196, 4;
	setp.eq.s32 	%p6, %r213, 0;
	@%p6 bra 	$L__BB0_12;
	ld.global.u32 	%r214, [%rd6+40];
	xor.b32  	%r330, %r330, %r214;
	ld.global.u32 	%r215, [%rd6+44];
	xor.b32  	%r329, %r329, %r215;
	ld.global.u32 	%r216, [%rd6+48];
	xor.b32  	%r328, %r328, %r216;
	ld.global.u32 	%r217, [%rd6+52];
	xor.b32  	%r327, %r327, %r217;
	ld.global.u32 	%r218, [%rd6+56];
	xor.b32  	%r326, %r326, %r218;
$L__BB0_12:
	and.b32  	%r220, %r196, 8;
	setp.eq.s32 	%p7, %r220, 0;
	@%p7 bra 	$L__BB0_14;
	ld.global.u32 	%r221, [%rd6+60];
	xor.b32  	%r330, %r330, %r221;
	ld.global.u32 	%r222, [%rd6+64];
	xor.b32  	%r329, %r329, %r222;
	ld.global.u32 	%r223, [%rd6+68];
	xor.b32  	%r328, %r328, %r223;
	ld.global.u32 	%r224, [%rd6+72];
	xor.b32  	%r327, %r327, %r224;
	ld.global.u32 	%r225, [%rd6+76];
	xor.b32  	%r326, %r326, %r225;
$L__BB0_14:
	and.b32  	%r227, %r196, 16;
	setp.eq.s32 	%p8, %r227, 0;
	@%p8 bra 	$L__BB0_16;
	ld.global.u32 	%r228, [%rd6+80];
	xor.b32  	%r330, %r330, %r228;
	ld.global.u32 	%r229, [%rd6+84];
	xor.b32  	%r329, %r329, %r229;
	ld.global.u32 	%r230, [%rd6+88];
	xor.b32  	%r328, %r328, %r230;
	ld.global.u32 	%r231, [%rd6+92];
	xor.b32  	%r327, %r327, %r231;
	ld.global.u32 	%r232, [%rd6+96];
	xor.b32  	%r326, %r326, %r232;
$L__BB0_16:
	and.b32  	%r234, %r196, 32;
	setp.eq.s32 	%p9, %r234, 0;
	@%p9 bra 	$L__BB0_18;
	ld.global.u32 	%r235, [%rd6+100];
	xor.b32  	%r330, %r330, %r235;
	ld.global.u32 	%r236, [%rd6+104];
	xor.b32  	%r329, %r329, %r236;
	ld.global.u32 	%r237, [%rd6+108];
	xor.b32  	%r328, %r328, %r237;
	ld.global.u32 	%r238, [%rd6+112];
	xor.b32  	%r327, %r327, %r238;
	ld.global.u32 	%r239, [%rd6+116];
	xor.b32  	%r326, %r326, %r239;
$L__BB0_18:
	and.b32  	%r241, %r196, 64;
	setp.eq.s32 	%p10, %r241, 0;
	@%p10 bra 	$L__BB0_20;
	ld.global.u32 	%r242, [%rd6+120];
	xor.b32  	%r330, %r330, %r242;
	ld.global.u32 	%r243, [%rd6+124];
	xor.b32  	%r329, %r329, %r243;
	ld.global.u32 	%r244, [%rd6+128];
	xor.b32  	%r328, %r328, %r244;
	ld.global.u32 	%r245, [%rd6+132];
	xor.b32  	%r327, %r327, %r245;
	ld.global.u32 	%r246, [%rd6+136];
	xor.b32  	%r326, %r326, %r246;
$L__BB0_20:
	and.b32  	%r248, %r196, 128;
	setp.eq.s32 	%p11, %r248, 0;
	@%p11 bra 	$L__BB0_22;
	ld.global.u32 	%r249, [%rd6+140];
	xor.b32  	%r330, %r330, %r249;
	ld.global.u32 	%r250, [%rd6+144];
	xor.b32  	%r329, %r329, %r250;
	ld.global.u32 	%r251, [%rd6+148];
	xor.b32  	%r328, %r328, %r251;
	ld.global.u32 	%r252, [%rd6+152];
	xor.b32  	%r327, %r327, %r252;
	ld.global.u32 	%r253, [%rd6+156];
	xor.b32  	%r326, %r326, %r253;
$L__BB0_22:
	and.b32  	%r255, %r196, 256;
	setp.eq.s32 	%p12, %r255, 0;
	@%p12 bra 	$L__BB0_24;
	ld.global.u32 	%r256, [%rd6+160];
	xor.b32  	%r330, %r330, %r256;
	ld.global.u32 	%r257, [%rd6+164];
	xor.b32  	%r329, %r329, %r257;
	ld.global.u32 	%r258, [%rd6+168];
	xor.b32  	%r328, %r328, %r258;
	ld.global.u32 	%r259, [%rd6+172];
	xor.b32  	%r327, %r327, %r259;
	ld.global.u32 	%r260, [%rd6+176];
	xor.b32  	%r326, %r326, %r260;
$L__BB0_24:
	and.b32  	%r262, %r196, 512;
	setp.eq.s32 	%p13, %r262, 0;
	@%p13 bra 	$L__BB0_26;
	ld.global.u32 	%r263, [%rd6+180];
	xor.b32  	%r330, %r330, %r263;
	ld.global.u32 	%r264, [%rd6+184];
	xor.b32  	%r329, %r329, %r264;
	ld.global.u32 	%r265, [%rd6+188];
	xor.b32  	%r328, %r328, %r265;
	ld.global.u32 	%r266, [%rd6+192];
	xor.b32  	%r327, %r327, %r266;
	ld.global.u32 	%r267, [%rd6+196];
	xor.b32  	%r326, %r326, %r267;
$L__BB0_26:
	and.b32  	%r269, %r196, 1024;
	setp.eq.s32 	%p14, %r269, 0;
	@%p14 bra 	$L__BB0_28;
	ld.global.u32 	%r270, [%rd6+200];
	xor.b32  	%r330, %r330, %r270;
	ld.global.u32 	%r271, [%rd6+204];
	xor.b32  	%r329, %r329, %r271;
	ld.global.u32 	%r272, [%rd6+208];
	xor.b32  	%r328, %r328, %r272;
	ld.global.u32 	%r273, [%rd6+212];
	xor.b32  	%r327, %r327, %r273;
	ld.global.u32 	%r274, [%rd6+216];
	xor.b32  	%r326, %r326, %r274;
$L__BB0_28:
	and.b32  	%r276, %r196, 2048;
	setp.eq.s32 	%p15, %r276, 0;
	@%p15 bra 	$L__BB0_30;
	ld.global.u32 	%r277, [%rd6+220];
	xor.b32  	%r330, %r330, %r277;
	ld.global.u32 	%r278, [%rd6+224];
	xor.b32  	%r329, %r329, %r278;
	ld.global.u32 	%r279, [%rd6+228];
	xor.b32  	%r328, %r328, %r279;
	ld.global.u32 	%r280, [%rd6+232];
	xor.b32  	%r327, %r327, %r280;
	ld.global.u32 	%r281, [%rd6+236];
	xor.b32  	%r326, %r326, %r281;
$L__BB0_30:
	and.b32  	%r283, %r196, 4096;
	setp.eq.s32 	%p16, %r283, 0;
	@%p16 bra 	$L__BB0_32;
	ld.global.u32 	%r284, [%rd6+240];
	xor.b32  	%r330, %r330, %r284;
	ld.global.u32 	%r285, [%rd6+244];
	xor.b32  	%r329, %r329, %r285;
	ld.global.u32 	%r286, [%rd6+248];
	xor.b32  	%r328, %r328, %r286;
	ld.global.u32 	%r287, [%rd6+252];
	xor.b32  	%r327, %r327, %r287;
	ld.global.u32 	%r288, [%rd6+256];
	xor.b32  	%r326, %r326, %r288;
$L__BB0_32:
	and.b32  	%r290, %r196, 8192;
	setp.eq.s32 	%p17, %r290, 0;
	@%p17 bra 	$L__BB0_34;
	ld.global.u32 	%r291, [%rd6+260];
	xor.b32  	%r330, %r330, %r291;
	ld.global.u32 	%r292, [%rd6+264];
	xor.b32  	%r329, %r329, %r292;
	ld.global.u32 	%r293, [%rd6+268];
	xor.b32  	%r328, %r328, %r293;
	ld.global.u32 	%r294, [%rd6+272];
	xor.b32  	%r327, %r327, %r294;
	ld.global.u32 	%r295, [%rd6+276];
	xor.b32  	%r326, %r326, %r295;
$L__BB0_34:
	and.b32  	%r297, %r196, 16384;
	setp.eq.s32 	%p18, %r297, 0;
	@%p18 bra 	$L__BB0_36;
	ld.global.u32 	%r298, [%rd6+280];
	xor.b32  	%r330, %r330, %r298;
	ld.global.u32 	%r299, [%rd6+284];
	xor.b32  	%r329, %r329, %r299;
	ld.global.u32 	%r300, [%rd6+288];
	xor.b32  	%r328, %r328, %r300;
	ld.global.u32 	%r301, [%rd6+292];
	xor.b32  	%r327, %r327, %r301;
	ld.global.u32 	%r302, [%rd6+296];
	xor.b32  	%r326, %r326, %r302;
$L__BB0_36:
	and.b32  	%r304, %r196, 32768;
	setp.eq.s32 	%p19, %r304, 0;
	@%p19 bra 	$L__BB0_38;
	ld.global.u32 	%r305, [%rd6+300];
	xor.b32  	%r330, %r330, %r305;
	ld.global.u32 	%r306, [%rd6+304];
	xor.b32  	%r329, %r329, %r306;
	ld.global.u32 	%r307, [%rd6+308];
	xor.b32  	%r328, %r328, %r307;
	ld.global.u32 	%r308, [%rd6+312];
	xor.b32  	%r327, %r327, %r308;
	ld.global.u32 	%r309, [%rd6+316];
	xor.b32  	%r326, %r326, %r309;
$L__BB0_38:
	add.s32 	%r325, %r325, 16;
	setp.ne.s32 	%p20, %r325, 32;
	@%p20 bra 	$L__BB0_6;
	mad.lo.s32 	%r310, %r319, -31, %r11;
	add.s32 	%r319, %r310, 1;
	setp.ne.s32 	%p21, %r319, 5;
	@%p21 bra 	$L__BB0_5;
	st.global.u32 	[%rd2+4], %r330;
	st.global.u32 	[%rd2+8], %r329;
	st.global.u32 	[%rd2+12], %r328;
	st.global.u32 	[%rd2+16], %r327;
	st.global.u32 	[%rd2+20], %r326;
	add.s32 	%r313, %r313, 1;
	setp.lt.u32 	%p22, %r313, %r2;
	@%p22 bra 	$L__BB0_4;
$L__BB0_41:
	shr.u64 	%rd7, %rd17, 2;
	add.s32 	%r312, %r312, 1;
	setp.gt.u64 	%p23, %rd17, 3;
	mov.u64 	%rd17, %rd7;
	@%p23 bra 	$L__BB0_2;
$L__BB0_42:
	mov.b32 	%r311, 0;
	st.global.v2.u32 	[%rd2+24], {%r311, %r311};
	st.global.u32 	[%rd2+32], %r311;
	mov.b64 	%rd16, 0;
	st.global.u64 	[%rd2+40], %rd16;
	ret;

}
	// .globl	_Z10RandP_cudaPddP17curandStateXORWOW
.visible .entry _Z10RandP_cudaPddP17curandStateXORWOW(
	.param .u64 .ptr .align 1 _Z10RandP_cudaPddP17curandStateXORWOW_param_0,
	.param .f64 _Z10RandP_cudaPddP17curandStateXORWOW_param_1,
	.param .u64 .ptr .align 1 _Z10RandP_cudaPddP17curandStateXORWOW_param_2
)
{
	.reg .pred 	%p<7>;
	.reg .b32 	%r<57>;
	.reg .b32 	%f<3>;
	.reg .b64 	%rd<9>;
	.reg .b64 	%fd<34>;

	ld.param.u64 	%rd2, [_Z10RandP_cudaPddP17curandStateXORWOW_param_0];
	ld.param.f64 	%fd7, [_Z10RandP_cudaPddP17curandStateXORWOW_param_1];
	ld.param.u64 	%rd3, [_Z10RandP_cudaPddP17curandStateXORWOW_param_2];
	cvta.to.global.u64 	%rd1, %rd3;
	mov.u32 	%r19, %tid.x;
	mov.u32 	%r20, %ntid.x;
	mov.u32 	%r21, %ctaid.x;
	mul.lo.s32 	%r22, %r21, %r20;
	neg.s32 	%r23, %r22;
	setp.ne.s32 	%p1, %r19, %r23;
	@%p1 bra 	$L__BB1_8;
	neg.f64 	%fd8, %fd7;
	fma.rn.f64 	%fd9, %fd7, 0dBFF71547652B82FE, 0d4338000000000000;
	{
	.reg .b32 %temp; 
	mov.b64 	{%r1, %temp}, %fd9;
	}
	mov.f64 	%fd10, 0dC338000000000000;
	add.rn.f64 	%fd11, %fd9, %fd10;
	fma.rn.f64 	%fd12, %fd11, 0dBFE62E42FEFA39EF, %fd8;
	fma.rn.f64 	%fd13, %fd11, 0dBC7ABC9E3B39803F, %fd12;
	fma.rn.f64 	%fd14, %fd13, 0d3E5ADE1569CE2BDF, 0d3E928AF3FCA213EA;
	fma.rn.f64 	%fd15, %fd14, %fd13, 0d3EC71DEE62401315;
	fma.rn.f64 	%fd16, %fd15, %fd13, 0d3EFA01997C89EB71;
	fma.rn.f64 	%fd17, %fd16, %fd13, 0d3F2A01A014761F65;
	fma.rn.f64 	%fd18, %fd17, %fd13, 0d3F56C16C1852B7AF;
	fma.rn.f64 	%fd19, %fd18, %fd13, 0d3F81111111122322;
	fma.rn.f64 	%fd20, %fd19, %fd13, 0d3FA55555555502A1;
	fma.rn.f64 	%fd21, %fd20, %fd13, 0d3FC5555555555511;
	fma.rn.f64 	%fd22, %fd21, %fd13, 0d3FE000000000000B;
	fma.rn.f64 	%fd23, %fd22, %fd13, 0d3FF0000000000000;
	fma.rn.f64 	%fd24, %fd23, %fd13, 0d3FF0000000000000;
	{
	.reg .b32 %temp; 
	mov.b64 	{%r2, %temp}, %fd24;
	}
	{
	.reg .b32 %temp; 
	mov.b64 	{%temp, %r3}, %fd24;
	}
	shl.b32 	%r24, %r1, 20;
	add.s32 	%r25, %r24, %r3;
	mov.b64 	%fd32, {%r2, %r25};
	{
	.reg .b32 %temp; 
	mov.b64 	{%temp, %r26}, %fd8;
	}
	mov.b32 	%f2, %r26;
	abs.f32 	%f1, %f2;
	setp.lt.f32 	%p2, %f1, 0f4086232B;
	@%p2 bra 	$L__BB1_4;
	setp.gt.f64 	%p3, %fd7, 0d0000000000000000;
	mov.f64 	%fd25, 0d7FF0000000000000;
	sub.f64 	%fd26, %fd25, %fd7;
	selp.f64 	%fd32, 0d0000000000000000, %fd26, %p3;
	setp.geu.f32 	%p4, %f1, 0f40874800;
	@%p4 bra 	$L__BB1_4;
	shr.u32 	%r27, %r1, 31;
	add.s32 	%r28, %r1, %r27;
	shr.s32 	%r29, %r28, 1;
	shl.b32 	%r30, %r29, 20;
	add.s32 	%r31, %r3, %r30;
	mov.b64 	%fd27, {%r2, %r31};
	sub.s32 	%r32, %r1, %r29;
	shl.b32 	%r33, %r32, 20;
	add.s32 	%r34, %r33, 1072693248;
	mov.b32 	%r35, 0;
	mov.b64 	%fd28, {%r35, %r34};
	mul.f64 	%fd32, %fd28, %fd27;
$L__BB1_4:
	cvta.to.global.u64 	%rd4, %rd2;
	mov.b64 	%rd5, 0;
	st.global.u64 	[%rd4], %rd5;
	setp.geu.f64 	%p5, %fd32, 0d3FF0000000000000;
	@%p5 bra 	$L__BB1_8;
	ld.global.v2.u32 	{%r51, %r56}, [%rd1];
	ld.global.v2.u32 	{%r55, %r54}, [%rd1+8];
	ld.global.v2.u32 	{%r53, %r52}, [%rd1+16];
	mov.f64 	%fd33, 0d3FF0000000000000;
$L__BB1_6:
	mov.u32 	%r13, %r54;
	mov.u32 	%r12, %r53;
	mov.u32 	%r54, %r52;
	shr.u32 	%r36, %r56, 2;
	xor.b32  	%r37, %r36, %r56;
	shl.b32 	%r38, %r54, 4;
	shl.b32 	%r39, %r37, 1;
	xor.b32  	%r40, %r39, %r38;
	xor.b32  	%r41, %r40, %r37;
	xor.b32  	%r53, %r41, %r54;
	add.s32 	%r42, %r51, %r53;
	add.s32 	%r43, %r42, 362437;
	shr.u32 	%r44, %r55, 2;
	xor.b32  	%r45, %r44, %r55;
	shl.b32 	%r46, %r53, 4;
	shl.b32 	%r47, %r45, 1;
	xor.b32  	%r48, %r47, %r46;
	xor.b32  	%r49, %r48, %r45;
	xor.b32  	%r52, %r49, %r53;
	add.s32 	%r51, %r51, 724874;
	add.s32 	%r50, %r52, %r51;
	cvt.u64.u32 	%rd6, %r43;
	mul.wide.u32 	%rd7, %r50, 2097152;
	xor.b64  	%rd8, %rd7, %rd6;
	cvt.rn.f64.u64 	%fd30, %rd8;
	fma.rn.f64 	%fd31, %fd30, 0d3CA0000000000000, 0d3C90000000000000;
	mul.f64 	%fd33, %fd33, %fd31;
	setp.gt.f64 	%p6, %fd33, %fd32;
	mov.u32 	%r55, %r12;
	mov.u32 	%r56, %r13;
	@%p6 bra 	$L__BB1_6;
	st.global.v2.u32 	[%rd1+8], {%r12, %r54};
	st.global.v2.u32 	[%rd1+16], {%r53, %r52};
	st.global.v2.u32 	[%rd1], {%r51, %r13};
$L__BB1_8:
	ret;

}


// ===== COMPILED SASS (sm_100) =====

	.target	sm_100

	.elftype	@"ET_EXEC"


//--------------------- .note.nv.tkinfo           --------------------------
	.section	.note.nv.tkinfo,"",@"SHT_NOTE"
	.sectionflags	@"SHF_NOTE_NV_TKINFO"
	.tkinfo
        /*0018*/ 	.word	0x00000002
        /*0030*/ 	.string	""
        /*0030*/ 	.string	"ptxas"
        /*0030*/ 	.string	"Cuda compilation tools, release 13.0, V13.0.88"
        /*0030*/ 	.string	"Build cuda_13.0.r13.0/compiler.36424714_0"
        /*0030*/ 	.string	"-arch sm_100 -m 64 "



//--------------------- .note.nv.cuinfo           --------------------------
	.section	.note.nv.cuinfo,"",@"SHT_NOTE"
	.sectionflags	@"SHF_NOTE_NV_CUINFO"
        /*0018*/ 	.short	0x0002
        /*001a*/ 	.short	0x0064
        /*001c*/ 	.short	0x0082
	.zero		2


//--------------------- .nv.info                  --------------------------
	.section	.nv.info,"",@"SHT_CUDA_INFO"
	.align	4


	//----- nvinfo : EIATTR_REGCOUNT
	.align		4
        /*0000*/ 	.byte	0x04, 0x2f
        /*0002*/ 	.short	(.L_10 - .L_9)
	.align		4
.L_9:
        /*0004*/ 	.word	index@(_Z12setup_kernelP17curandStateXORWOW)
        /*0008*/ 	.word	0x0000001f


	//----- nvinfo : EIATTR_FRAME_SIZE
	.align		4
.L_10:
        /*000c*/ 	.byte	0x04, 0x11
        /*000e*/ 	.short	(.L_12 - .L_11)
	.align		4
.L_11:
        /*0010*/ 	.word	index@(_Z12setup_kernelP17curandStateXORWOW)
        /*0014*/ 	.word	0x00000000


	//----- nvinfo : EIATTR_REGCOUNT
	.align		4
.L_12:
        /*0018*/ 	.byte	0x04, 0x2f
        /*001a*/ 	.short	(.L_14 - .L_13)
	.align		4
.L_13:
        /*001c*/ 	.word	index@(_Z10RandP_cudaPddP17curandStateXORWOW)
        /*0020*/ 	.word	0x00000018


	//----- nvinfo : EIATTR_FRAME_SIZE
	.align		4
.L_14:
        /*0024*/ 	.byte	0x04, 0x11
        /*0026*/ 	.short	(.L_16 - .L_15)
	.align		4
.L_15:
        /*0028*/ 	.word	index@(_Z10RandP_cudaPddP17curandStateXORWOW)
        /*002c*/ 	.word	0x00000000


	//----- nvinfo : EIATTR_MIN_STACK_SIZE
	.align		4
.L_16:
        /*0030*/ 	.byte	0x04, 0x12
        /*0032*/ 	.short	(.L_18 - .L_17)
	.align		4
.L_17:
        /*0034*/ 	.word	index@(_Z10RandP_cudaPddP17curandStateXORWOW)
        /*0038*/ 	.word	0x00000000


	//----- nvinfo : EIATTR_MIN_STACK_SIZE
	.align		4
.L_18:
        /*003c*/ 	.byte	0x04, 0x12
        /*003e*/ 	.short	(.L_20 - .L_19)
	.align		4
.L_19:
        /*0040*/ 	.word	index@(_Z12setup_kernelP17curandStateXORWOW)
        /*0044*/ 	.word	0x00000000
.L_20:


//--------------------- .nv.compat                --------------------------
	.section	.nv.compat,"",@"SHT_CUDA_COMPAT_INFO"
	.align	4
        /*0000*/ 	.byte	0x02, 0x09, 0x00, 0x00, 0x02, 0x02, 0x01, 0x00, 0x02, 0x05, 0x05, 0x00, 0x03, 0x07, 0x01, 0x01
        /*0010*/ 	.byte	0x02, 0x03, 0x00, 0x00, 0x02, 0x06, 0x01, 0x00, 0x04, 0x0b, 0x08, 0x00, 0x01, 0x00, 0x00, 0x00
        /*0020*/ 	.byte	0x00, 0x00, 0x00, 0x00


//--------------------- .nv.info._Z10RandP_cudaPddP17curandStateXORWOW --------------------------
	.section	.nv.info._Z10RandP_cudaPddP17curandStateXORWOW,"",@"SHT_CUDA_INFO"
	.sectionflags	@""
	.align	4


	//----- nvinfo : EIATTR_CUDA_API_VERSION
	.align		4
        /*0000*/ 	.byte	0x04, 0x37
        /*0002*/ 	.short	(.L_22 - .L_21)
.L_21:
        /*0004*/ 	.word	0x00000082


	//----- nvinfo : EIATTR_KPARAM_INFO
	.align		4
.L_22:
        /*0008*/ 	.byte	0x04, 0x17
        /*000a*/ 	.short	(.L_24 - .L_23)
.L_23:
        /*000c*/ 	.word	0x00000000
        /*0010*/ 	.short	0x0002
        /*0012*/ 	.short	0x0010
        /*0014*/ 	.byte	0x00, 0xf5, 0x21, 0x00


	//----- nvinfo : EIATTR_KPARAM_INFO
	.align		4
.L_24:
        /*0018*/ 	.byte	0x04, 0x17
        /*001a*/ 	.short	(.L_26 - .L_25)
.L_25:
        /*001c*/ 	.word	0x00000000
        /*0020*/ 	.short	0x0001
        /*0022*/ 	.short	0x0008
        /*0024*/ 	.byte	0x00, 0xf0, 0x21, 0x00


	//----- nvinfo : EIATTR_KPARAM_INFO
	.align		4
.L_26:
        /*0028*/ 	.byte	0x04, 0x17
        /*002a*/ 	.short	(.L_28 - .L_27)
.L_27:
        /*002c*/ 	.word	0x00000000
        /*0030*/ 	.short	0x0000
        /*0032*/ 	.short	0x0000
        /*0034*/ 	.byte	0x00, 0xf5, 0x21, 0x00


	//----- nvinfo : EIATTR_SPARSE_MMA_MASK
	.align		4
.L_28:
        /*0038*/ 	.byte	0x03, 0x50
        /*003a*/ 	.short	0x0000


	//----- nvinfo : EIATTR_MAXREG_COUNT
	.align		4
        /*003c*/ 	.byte	0x03, 0x1b
        /*003e*/ 	.short	0x00ff


	//----- nvinfo : EIATTR_MERCURY_ISA_VERSION
	.align		4
        /*0040*/ 	.byte	0x03, 0x5f
        /*0042*/ 	.short	0x0101


	//----- nvinfo : EIATTR_VRC_CTA_INIT_COUNT
	.align		4
        /*0044*/ 	.byte	0x02, 0x4a
	.zero		1
	.zero		1


	//----- nvinfo : EIATTR_EXIT_INSTR_OFFSETS
	.align		4
        /*0048*/ 	.byte	0x04, 0x1c
        /*004a*/ 	.short	(.L_30 - .L_29)


	//   ....[0]....
.L_29:
        /*004c*/ 	.word	0x00000070


	//   ....[1]....
        /*0050*/ 	.word	0x00000480


	//   ....[2]....
        /*0054*/ 	.word	0x00000710


	//----- nvinfo : EIATTR_CBANK_PARAM_SIZE
	.align		4
.L_30:
        /*0058*/ 	.byte	0x03, 0x19
        /*005a*/ 	.short	0x0018


	//----- nvinfo : EIATTR_PARAM_CBANK
	.align		4
        /*005c*/ 	.byte	0x04, 0x0a
        /*005e*/ 	.short	(.L_32 - .L_31)
	.align		4
.L_31:
        /*0060*/ 	.word	index@(.nv.constant0._Z10RandP_cudaPddP17curandStateXORWOW)
        /*0064*/ 	.short	0x0380
        /*0066*/ 	.short	0x0018


	//----- nvinfo : EIATTR_SW_WAR
	.align		4
.L_32:
        /*0068*/ 	.byte	0x04, 0x36
        /*006a*/ 	.short	(.L_34 - .L_33)
.L_33:
        /*006c*/ 	.word	0x00000008
.L_34:


//--------------------- .nv.info._Z12setup_kernelP17curandStateXORWOW --------------------------
	.section	.nv.info._Z12setup_kernelP17curandStateXORWOW,"",@"SHT_CUDA_INFO"
	.sectionflags	@""
	.align	4


	//----- nvinfo : EIATTR_CUDA_API_VERSION
	.align		4
        /*0000*/ 	.byte	0x04, 0x37
        /*0002*/ 	.short	(.L_36 - .L_35)
.L_35:
        /*0004*/ 	.word	0x00000082


	//----- nvinfo : EIATTR_KPARAM_INFO
	.align		4
.L_36:
        /*0008*/ 	.byte	0x04, 0x17
        /*000a*/ 	.short	(.L_38 - .L_37)
.L_37:
        /*000c*/ 	.word	0x00000000
        /*0010*/ 	.short	0x0000
        /*0012*/ 	.short	0x0000
        /*0014*/ 	.byte	0x00, 0xf5, 0x21, 0x00


	//----- nvinfo : EIATTR_SPARSE_MMA_MASK
	.align		4
.L_38:
        /*0018*/ 	.byte	0x03, 0x50
        /*001a*/ 	.short	0x0000


	//----- nvinfo : EIATTR_MAXREG_COUNT
	.align		4
        /*001c*/ 	.byte	0x03, 0x1b
        /*001e*/ 	.short	0x00ff


	//----- nvinfo : EIATTR_MERCURY_ISA_VERSION
	.align		4
        /*0020*/ 	.byte	0x03, 0x5f
        /*0022*/ 	.short	0x0101


	//----- nvinfo : EIATTR_VRC_CTA_INIT_COUNT
	.align		4
        /*0024*/ 	.byte	0x02, 0x4a
	.zero		1
	.zero		1


	//----- nvinfo : EIATTR_EXIT_INSTR_OFFSETS
	.align		4
        /*0028*/ 	.byte	0x04, 0x1c
        /*002a*/ 	.short	(.L_40 - .L_39)


	//   ....[0]....
.L_39:
        /*002c*/ 	.word	0x00000e80


	//----- nvinfo : EIATTR_CRS_STACK_SIZE
	.align		4
.L_40:
        /*0030*/ 	.byte	0x04, 0x1e
        /*0032*/ 	.short	(.L_42 - .L_41)
.L_41:
        /*0034*/ 	.word	0x00000000


	//----- nvinfo : EIATTR_CBANK_PARAM_SIZE
	.align		4
.L_42:
        /*0038*/ 	.byte	0x03, 0x19
        /*003a*/ 	.short	0x0008


	//----- nvinfo : EIATTR_PARAM_CBANK
	.align		4
        /*003c*/ 	.byte	0x04, 0x0a
        /*003e*/ 	.short	(.L_44 - .L_43)
	.align		4
.L_43:
        /*0040*/ 	.word	index@(.nv.constant0._Z12setup_kernelP17curandStateXORWOW)
        /*0044*/ 	.short	0x0380
        /*0046*/ 	.short	0x0008


	//----- nvinfo : EIATTR_SW_WAR
	.align		4
.L_44:
        /*0048*/ 	.byte	0x04, 0x36
        /*004a*/ 	.short	(.L_46 - .L_45)
.L_45:
        /*004c*/ 	.word	0x00000008
.L_46:


//--------------------- .nv.callgraph             --------------------------
	.section	.nv.callgraph,"",@"SHT_CUDA_CALLGRAPH"
	.align	4
	.sectionentsize	8
	.align		4
        /*0000*/ 	.word	0x00000000
	.align		4
        /*0004*/ 	.word	0xffffffff
	.align		4
        /*0008*/ 	.word	0x00000000
	.align		4
        /*000c*/ 	.word	0xfffffffe
	.align		4
        /*0010*/ 	.word	0x00000000
	.align		4
        /*0014*/ 	.word	0xfffffffd
	.align		4
        /*0018*/ 	.word	0x00000000
	.align		4
        /*001c*/ 	.word	0xfffffffc


//--------------------- .nv.constant4             --------------------------
	.section	.nv.constant4,"a",@progbits
	.align	8
	.align		8
.nv.constant4:
        /*0000*/ 	.dword	precalc_xorwow_matrix
	.align		8
        /*0008*/ 	.dword	precalc_xorwow_offset_matrix
	.align		8
        /*0010*/ 	.dword	mrg32k3aM1
	.align		8
        /*0018*/ 	.dword	mrg32k3aM2
	.align		8
        /*0020*/ 	.dword	mrg32k3aM1SubSeq
	.align		8
        /*0028*/ 	.dword	mrg32k3aM2SubSeq
	.align		8
        /*0030*/ 	.dword	mrg32k3aM1Seq
	.align		8
        /*0038*/ 	.dword	mrg32k3aM2Seq


//--------------------- .nv.constant3             --------------------------
	.section	.nv.constant3,"a",@progbits
	.align	8
.nv.constant3:
	.type		__cr_lgamma_table,@object
	.size		__cr_lgamma_table,(.L_8 - __cr_lgamma_table)
__cr_lgamma_table:
        /*0000*/ 	.byte	0x00, 0x00, 0x00, 0x00, 0x00, 0x00, 0x00, 0x00, 0x00, 0x00, 0x00, 0x00, 0x00, 0x00, 0x00, 0x00
        /*0010*/ 	.byte	0xef, 0x39, 0xfa, 0xfe, 0x42, 0x2e, 0xe6, 0x3f, 0x02, 0x20, 0x2a, 0xfa, 0x0b, 0xab, 0xfc, 0x3f
        /*0020*/ 	.byte	0xf9, 0x2c, 0x92, 0x7c, 0xa7, 0x6c, 0x09, 0x40, 0xc9, 0x79, 0x44, 0x3c, 0x64, 0x26, 0x13, 0x40
        /*0030*/ 	.byte	0xca, 0x01, 0xcf, 0x3a, 0x27, 0x51, 0x1a, 0x40, 0x30, 0xcc, 0x2d, 0xf3, 0xe1, 0x0c, 0x21, 0x40
        /*0040*/ 	.byte	0x0d, 0xb7, 0xfc, 0x82, 0x8e, 0x35, 0x25, 0x40
.L_8:


//--------------------- .text._Z10RandP_cudaPddP17curandStateXORWOW --------------------------
	.section	.text._Z10RandP_cudaPddP17curandStateXORWOW,"ax",@progbits
	.align	128
        .global         _Z10RandP_cudaPddP17curandStateXORWOW
        .type           _Z10RandP_cudaPddP17curandStateXORWOW,@function
        .size           _Z10RandP_cudaPddP17curandStateXORWOW,(.L_x_12 - _Z10RandP_cudaPddP17curandStateXORWOW)
        .other          _Z10RandP_cudaPddP17curandStateXORWOW,@"STO_CUDA_ENTRY STV_DEFAULT"
_Z10RandP_cudaPddP17curandStateXORWOW:
.text._Z10RandP_cudaPddP17curandStateXORWOW:
[----:B------:R-:W-:Y:S01]  /*0000*/  LDC R1, c[0x0][0x37c] ;  /* 0x0000df00ff017b82 */ /* 0x000fe20000000800 */
[----:B------:R-:W0:Y:S07]  /*0010*/  S2R R0, SR_TID.X ;  /* 0x0000000000007919 */ /* 0x000e2e0000002100 */
[----:B------:R-:W1:Y:S01]  /*0020*/  S2UR UR5, SR_CTAID.X ;  /* 0x00000000000579c3 */ /* 0x000e620000002500 */
[----:B------:R-:W2:Y:S02]  /*0030*/  LDCU UR4, c[0x0][0x360] ;  /* 0x00006c00ff0477ac */ /* 0x000ea40008000800 */
[----:B--2---:R-:W-:-:S04]  /*0040*/  UIADD3 UR4, UPT, UPT, URZ, -UR4, URZ ;  /* 0x80000004ff047290 */ /* 0x004fc8000fffe0ff */
[----:B-1----:R-:W-:-:S06]  /*0050*/  UIMAD UR5, UR4, UR5, URZ ;  /* 0x00000005040572a4 */ /* 0x002fcc000f8e02ff */
[----:B0-----:R-:W-:-:S13]  /*0060*/  ISETP.NE.AND P0, PT, R0, UR5, PT ;  /* 0x0000000500007c0c */ /* 0x001fda000bf05270 */
[----:B------:R-:W-:Y:S05]  /*0070*/  @P0 EXIT ;  /* 0x000000000000094d */ /* 0x000fea0003800000 */
[----:B------:R-:W0:Y:S01]  /*0080*/  LDC.64 R2, c[0x0][0x388] ;  /* 0x0000e200ff027b82 */ /* 0x000e220000000a00 */
[----:B------:R-:W-:Y:S01]  /*0090*/  IMAD.MOV.U32 R4, RZ, RZ, 0x652b82fe ;  /* 0x652b82feff047424 */ /* 0x000fe200078e00ff */
[----:B------:R-:W-:Y:S01]  /*00a0*/  UMOV UR4, 0xfefa39ef ;  /* 0xfefa39ef00047882 */ /* 0x000fe20000000000 */
[----:B------:R-:W-:Y:S01]  /*00b0*/  IMAD.MOV.U32 R5, RZ, RZ, 0x3ff71547 ;  /* 0x3ff71547ff057424 */ /* 0x000fe200078e00ff */
[----:B------:R-:W-:-:S04]  /*00c0*/  UMOV UR5, 0x3fe62e42 ;  /* 0x3fe62e4200057882 */ /* 0x000fc80000000000 */
[----:B------:R-:W1:Y:S01]  /*00d0*/  LDC.64 R12, c[0x0][0x380] ;  /* 0x0000e000ff0c7b82 */ /* 0x000e620000000a00 */
[----:B0-----:R-:W-:Y:S02]  /*00e0*/  DFMA R4, R2, -R4, 6.75539944105574400000e+15 ;  /* 0x433800000204742b */ /* 0x001fe40000000804 */
[----:B------:R-:W-:-:S06]  /*00f0*/  DADD R10, -RZ, -R2 ;  /* 0x00000000ff0a7229 */ /* 0x000fcc0000000902 */
[----:B------:R-:W-:-:S04]  /*0100*/  DADD R6, R4, -6.75539944105574400000e+15 ;  /* 0xc338000004067429 */ /* 0x000fc80000000000 */
[----:B------:R-:W-:-:S04]  /*0110*/  FSETP.GEU.AND P0, PT, |R11|, 4.1917929649353027344, PT ;  /* 0x4086232b0b00780b */ /* 0x000fc80003f0e200 */
[----:B------:R-:W-:Y:S01]  /*0120*/  DFMA R8, R6, -UR4, -R2 ;  /* 0x8000000406087c2b */ /* 0x000fe20008000802 */
[----:B------:R-:W-:Y:S01]  /*0130*/  UMOV UR4, 0x3b39803f ;  /* 0x3b39803f00047882 */ /* 0x000fe20000000000 */
[----:B------:R-:W-:-:S06]  /*0140*/  UMOV UR5, 0x3c7abc9e ;  /* 0x3c7abc9e00057882 */ /* 0x000fcc0000000000 */
[----:B------:R-:W-:Y:S01]  /*0150*/  DFMA R6, R6, -UR4, R8 ;  /* 0x8000000406067c2b */ /* 0x000fe20008000008 */
[----:B------:R-:W-:Y:S01]  /*0160*/  UMOV UR4, 0x69ce2bdf ;  /* 0x69ce2bdf00047882 */ /* 0x000fe20000000000 */
[----:B------:R-:W-:Y:S01]  /*0170*/  IMAD.MOV.U32 R8, RZ, RZ, -0x35dec16 ;  /* 0xfca213eaff087424 */ /* 0x000fe200078e00ff */
[----:B------:R-:W-:Y:S01]  /*0180*/  UMOV UR5, 0x3e5ade15 ;  /* 0x3e5ade1500057882 */ /* 0x000fe20000000000 */
[----:B------:R-:W-:-:S06]  /*0190*/  IMAD.MOV.U32 R9, RZ, RZ, 0x3e928af3 ;  /* 0x3e928af3ff097424 */ /* 0x000fcc00078e00ff */
[----:B------:R-:W-:Y:S01]  /*01a0*/  DFMA R8, R6, UR4, R8 ;  /* 0x0000000406087c2b */ /* 0x000fe20008000008 */
[----:B------:R-:W-:Y:S01]  /*01b0*/  UMOV UR4, 0x62401315 ;  /* 0x6240131500047882 */ /* 0x000fe20000000000 */
[----:B------:R-:W-:-:S06]  /*01c0*/  UMOV UR5, 0x3ec71dee ;  /* 0x3ec71dee00057882 */ /* 0x000fcc0000000000 */
[----:B------:R-:W-:Y:S01]  /*01d0*/  DFMA R8, R6, R8, UR4 ;  /* 0x0000000406087e2b */ /* 0x000fe20008000008 */
        /* <DEDUP_REMOVED lines=20> */
[C---:B------:R-:W-:Y:S01]  /*0320*/  DFMA R8, R6.reuse, R8, UR4 ;  /* 0x0000000406087e2b */ /* 0x040fe20008000008 */
[----:B------:R-:W0:Y:S07]  /*0330*/  LDCU.64 UR4, c[0x0][0x358] ;  /* 0x00006b00ff0477ac */ /* 0x000e2e0008000a00 */
[----:B------:R-:W-:-:S08]  /*0340*/  DFMA R8, R6, R8, 1 ;  /* 0x3ff000000608742b */ /* 0x000fd00000000008 */
[----:B------:R-:W-:-:S10]  /*0350*/  DFMA R8, R6, R8, 1 ;  /* 0x3ff000000608742b */ /* 0x000fd40000000008 */
[----:B------:R-:W-:Y:S01]  /*0360*/  LEA R7, R4, R9, 0x14 ;  /* 0x0000000904077211 */ /* 0x000fe200078ea0ff */
[----:B------:R-:W-:Y:S01]  /*0370*/  IMAD.MOV.U32 R6, RZ, RZ, R8 ;  /* 0x000000ffff067224 */ /* 0x000fe200078e0008 */
[----:B01----:R-:W-:Y:S06]  /*0380*/  @!P0 BRA `(.L_x_0) ;  /* 0x0000000000348947 */ /* 0x003fec0003800000 */
[----:B------:R-:W-:Y:S01]  /*0390*/  FSETP.GEU.AND P1, PT, |R11|, 4.2275390625, PT ;  /* 0x408748000b00780b */ /* 0x000fe20003f2e200 */
[C---:B------:R-:W-:Y:S02]  /*03a0*/  DADD R6, -R2.reuse, +INF ;  /* 0x7ff0000002067429 */ /* 0x040fe40000000100 */
[----:B------:R-:W-:-:S08]  /*03b0*/  DSETP.GT.AND P0, PT, R2, RZ, PT ;  /* 0x000000ff0200722a */ /* 0x000fd00003f04000 */
[----:B------:R-:W-:Y:S02]  /*03c0*/  FSEL R6, R6, RZ, !P0 ;  /* 0x000000ff06067208 */ /* 0x000fe40004000000 */
[----:B------:R-:W-:Y:S01]  /*03d0*/  FSEL R7, R7, RZ, !P0 ;  /* 0x000000ff07077208 */ /* 0x000fe20004000000 */
[----:B------:R-:W-:Y:S06]  /*03e0*/  @P1 BRA `(.L_x_0) ;  /* 0x00000000001c1947 */ /* 0x000fec0003800000 */
[----:B------:R-:W-:Y:S02]  /*03f0*/  LEA.HI R0, R4, R4, RZ, 0x1 ;  /* 0x0000000404007211 */ /* 0x000fe400078f08ff */
[----:B------:R-:W-:Y:S02]  /*0400*/  MOV R6, RZ ;  /* 0x000000ff00067202 */ /* 0x000fe40000000f00 */
[----:B------:R-:W-:-:S05]  /*0410*/  SHF.R.S32.HI R3, RZ, 0x1, R0 ;  /* 0x00000001ff037819 */ /* 0x000fca0000011400 */
[----:B------:R-:W-:Y:S02]  /*0420*/  IMAD.IADD R4, R4, 0x1, -R3 ;  /* 0x0000000104047824 */ /* 0x000fe400078e0a03 */
[----:B------:R-:W-:-:S03]  /*0430*/  IMAD R9, R3, 0x100000, R9 ;  /* 0x0010000003097824 */ /* 0x000fc600078e0209 */
[----:B------:R-:W-:-:S06]  /*0440*/  LEA R7, R4, 0x3ff00000, 0x14 ;  /* 0x3ff0000004077811 */ /* 0x000fcc00078ea0ff */
[----:B------:R-:W-:-:S11]  /*0450*/  DMUL R6, R8, R6 ;  /* 0x0000000608067228 */ /* 0x000fd60000000000 */
.L_x_0:
[----:B------:R-:W-:Y:S01]  /*0460*/  DSETP.GEU.AND P0, PT, R6, 1, PT ;  /* 0x3ff000000600742a */ /* 0x000fe20003f0e000 */
[----:B------:R0:W-:-:S13]  /*0470*/  STG.E.64 desc[UR4][R12.64], RZ ;  /* 0x000000ff0c007986 */ /* 0x0001da000c101b04 */
[----:B0-----:R-:W-:Y:S05]  /*0480*/  @P0 EXIT ;  /* 0x000000000000094d */ /* 0x001fea0003800000 */
[----:B------:R-:W0:Y:S02]  /*0490*/  LDC.64 R2, c[0x0][0x390] ;  /* 0x0000e400ff027b82 */ /* 0x000e240000000a00 */
[----:B0-----:R0:W5:Y:S04]  /*04a0*/  LDG.E.64 R8, desc[UR4][R2.64] ;  /* 0x0000000402087981 */ /* 0x001168000c1e1b00 */
[----:B------:R0:W5:Y:S04]  /*04b0*/  LDG.E.64 R10, desc[UR4][R2.64+0x8] ;  /* 0x00000804020a7981 */ /* 0x000168000c1e1b00 */
[----:B------:R0:W5:Y:S01]  /*04c0*/  LDG.E.64 R12, desc[UR4][R2.64+0x10] ;  /* 0x00001004020c7981 */ /* 0x000162000c1e1b00 */
[----:B------:R-:W-:-:S02]  /*04d0*/  IMAD.MOV.U32 R4, RZ, RZ, 0x0 ;  /* 0x00000000ff047424 */ /* 0x000fc400078e00ff */
[----:B------:R-:W-:-:S07]  /*04e0*/  IMAD.MOV.U32 R5, RZ, RZ, 0x3ff00000 ;  /* 0x3ff00000ff057424 */ /* 0x000fce00078e00ff */
.L_x_1:
[----:B-----5:R-:W-:Y:S01]  /*04f0*/  SHF.R.U32.HI R0, RZ, 0x2, R9 ;  /* 0x00000002ff007819 */ /* 0x020fe20000011609 */
[----:B------:R-:W-:Y:S01]  /*0500*/  IMAD.MOV.U32 R20, RZ, RZ, 0x0 ;  /* 0x00000000ff147424 */ /* 0x000fe200078e00ff */
[----:B------:R-:W-:Y:S02]  /*0510*/  SHF.R.U32.HI R15, RZ, 0x2, R10 ;  /* 0x00000002ff0f7819 */ /* 0x000fe4000001160a */
[----:B------:R-:W-:Y:S01]  /*0520*/  LOP3.LUT R0, R0, R9, RZ, 0x3c, !PT ;  /* 0x0000000900007212 */ /* 0x000fe200078e3cff */
[----:B------:R-:W-:Y:S01]  /*0530*/  IMAD.SHL.U32 R9, R13, 0x10, RZ ;  /* 0x000000100d097824 */ /* 0x000fe200078e00ff */
[----:B------:R-:W-:Y:S02]  /*0540*/  LOP3.LUT R15, R15, R10, RZ, 0x3c, !PT ;  /* 0x0000000a0f0f7212 */ /* 0x000fe400078e3cff */
[----:B------:R-:W-:Y:S02]  /*0550*/  SHF.L.U32 R14, R0, 0x1, RZ ;  /* 0x00000001000e7819 */ /* 0x000fe400000006ff */
[----:B------:R-:W-:-:S02]  /*0560*/  MOV R21, 0x3ca00000 ;  /* 0x3ca0000000157802 */ /* 0x000fc40000000f00 */
[----:B------:R-:W-:Y:S01]  /*0570*/  LOP3.LUT R0, R0, R14, R9, 0x96, !PT ;  /* 0x0000000e00007212 */ /* 0x000fe200078e9609 */
[----:B------:R-:W-:Y:S02]  /*0580*/  IMAD.MOV.U32 R14, RZ, RZ, R12 ;  /* 0x000000ffff0e7224 */ /* 0x000fe400078e000c */
[----:B------:R-:W-:Y:S01]  /*0590*/  IMAD.SHL.U32 R9, R15, 0x2, RZ ;  /* 0x000000020f097824 */ /* 0x000fe200078e00ff */
[----:B------:R-:W-:Y:S01]  /*05a0*/  LOP3.LUT R12, R0, R13, RZ, 0x3c, !PT ;  /* 0x0000000d000c7212 */ /* 0x000fe200078e3cff */
[----:B------:R-:W-:-:S03]  /*05b0*/  IMAD.MOV.U32 R10, RZ, RZ, R14 ;  /* 0x000000ffff0a7224 */ /* 0x000fc600078e000e */
[----:B------:R-:W-:Y:S01]  /*05c0*/  IADD3 R19, PT, PT, R8, 0x587c5, R12 ;  /* 0x000587c508137810 */ /* 0x000fe20007ffe00c */
[----:B------:R-:W-:Y:S01]  /*05d0*/  IMAD.SHL.U32 R0, R12, 0x10, RZ ;  /* 0x000000100c007824 */ /* 0x000fe200078e00ff */
[----:B------:R-:W-:-:S04]  /*05e0*/  IADD3 R8, PT, PT, R8, 0xb0f8a, RZ ;  /* 0x000b0f8a08087810 */ /* 0x000fc80007ffe0ff */
[----:B------:R-:W-:-:S04]  /*05f0*/  LOP3.LUT R9, R15, R9, R0, 0x96, !PT ;  /* 0x000000090f097212 */ /* 0x000fc800078e9600 */
[----:B------:R-:W-:Y:S01]  /*0600*/  LOP3.LUT R15, R9, R12, RZ, 0x3c, !PT ;  /* 0x0000000c090f7212 */ /* 0x000fe200078e3cff */
[----:B------:R-:W-:Y:S02]  /*0610*/  IMAD.MOV.U32 R9, RZ, RZ, R11 ;  /* 0x000000ffff097224 */ /* 0x000fe400078e000b */
[----:B------:R-:W-:Y:S01]  /*0620*/  IMAD.MOV.U32 R11, RZ, RZ, R13 ;  /* 0x000000ffff0b7224 */ /* 0x000fe200078e000d */
[----:B------:R-:W-:Y:S01]  /*0630*/  MOV R13, R15 ;  /* 0x0000000f000d7202 */ /* 0x000fe20000000f00 */
[----:B------:R-:W-:-:S04]  /*0640*/  IMAD.IADD R16, R15, 0x1, R8 ;  /* 0x000000010f107824 */ /* 0x000fc800078e0208 */
[----:B------:R-:W-:-:S03]  /*0650*/  IMAD.WIDE.U32 R16, R16, 0x200000, RZ ;  /* 0x0020000010107825 */ /* 0x000fc600078e00ff */
[----:B------:R-:W-:Y:S01]  /*0660*/  LOP3.LUT R18, R16, R19, RZ, 0x3c, !PT ;  /* 0x0000001310127212 */ /* 0x000fe200078e3cff */
[----:B------:R-:W-:-:S04]  /*0670*/  IMAD.MOV.U32 R19, RZ, RZ, R17 ;  /* 0x000000ffff137224 */ /* 0x000fc800078e0011 */
[----:B------:R-:W1:Y:S02]  /*0680*/  I2F.F64.U64 R16, R18 ;  /* 0x0000001200107312 */ /* 0x000e640000301800 */
[----:B-1----:R-:W-:-:S08]  /*0690*/  DFMA R16, R16, R20, 5.5511151231257827021e-17 ;  /* 0x3c9000001010742b */ /* 0x002fd00000000014 */
[----:B------:R-:W-:-:S08]  /*06a0*/  DMUL R4, R16, R4 ;  /* 0x0000000410047228 */ /* 0x000fd00000000000 */
[----:B------:R-:W-:-:S14]  /*06b0*/  DSETP.GT.AND P0, PT, R4, R6, PT ;  /* 0x000000060400722a */ /* 0x000fdc0003f04000 */
[----:B------:R-:W-:Y:S05]  /*06c0*/  @P0 BRA `(.L_x_1) ;  /* 0xfffffffc00880947 */ /* 0x000fea000383ffff */
[----:B------:R-:W-:Y:S01]  /*06d0*/  IMAD.MOV.U32 R15, RZ, RZ, R11 ;  /* 0x000000ffff0f7224 */ /* 0x000fe200078e000b */
[----:B------:R-:W-:Y:S04]  /*06e0*/  STG.E.64 desc[UR4][R2.64+0x10], R12 ;  /* 0x0000100c02007986 */ /* 0x000fe8000c101b04 */
[----:B------:R-:W-:Y:S04]  /*06f0*/  STG.E.64 desc[UR4][R2.64+0x8], R14 ;  /* 0x0000080e02007986 */ /* 0x000fe8000c101b04 */
[----:B------:R-:W-:Y:S01]  /*0700*/  STG.E.64 desc[UR4][R2.64], R8 ;  /* 0x0000000802007986 */ /* 0x000fe2000c101b04 */
[----:B------:R-:W-:Y:S05]  /*0710*/  EXIT ;  /* 0x000000000000794d */ /* 0x000fea0003800000 */
.L_x_2:
[----:B------:R-:W-:-:S00]  /*0720*/  BRA `(.L_x_2) ;  /* 0xfffffffc00fc7947 */ /* 0x000fc0000383ffff */
[----:B------:R-:W-:-:S00]  /*0730*/  NOP ;  /* 0x0000000000007918 */ /* 0x000fc00000000000 */
        /* <DEDUP_REMOVED lines=12> */
.L_x_12:


//--------------------- .text._Z12setup_kernelP17curandStateXORWOW --------------------------
	.section	.text._Z12setup_kernelP17curandStateXORWOW,"ax",@progbits
	.align	128
        .global         _Z12setup_kernelP17curandStateXORWOW
        .type           _Z12setup_kernelP17curandStateXORWOW,@function
        .size           _Z12setup_kernelP17curandStateXORWOW,(.L_x_13 - _Z12setup_kernelP17curandStateXORWOW)
        .other          _Z12setup_kernelP17curandStateXORWOW,@"STO_CUDA_ENTRY STV_DEFAULT"
_Z12setup_kernelP17curandStateXORWOW:
.text._Z12setup_kernelP17curandStateXORWOW:
[----:B------:R-:W-:Y:S01]  /*0000*/  LDC R1, c[0x0][0x37c] ;  /* 0x0000df00ff017b82 */ /* 0x000fe20000000800 */
[----:B------:R-:W0:Y:S07]  /*0010*/  S2R R13, SR_TID.X ;  /* 0x00000000000d7919 */ /* 0x000e2e0000002100 */
[----:B------:R-:W1:Y:S01]  /*0020*/  LDC.64 R6, c[0x0][0x380] ;  /* 0x0000e000ff067b82 */ /* 0x000e620000000a00 */
[----:B------:R-:W0:Y:S01]  /*0030*/  LDCU UR6, c[0x0][0x360] ;  /* 0x00006c00ff0677ac */ /* 0x000e220008000800 */
[----:B------:R-:W-:Y:S01]  /*0040*/  IMAD.MOV.U32 R2, RZ, RZ, 0x2abc4dd5 ;  /* 0x2abc4dd5ff027424 */ /* 0x000fe200078e00ff */
[----:B------:R-:W0:Y:S01]  /*0050*/  S2R R0, SR_CTAID.X ;  /* 0x0000000000007919 */ /* 0x000e220000002500 */
[----:B------:R-:W-:Y:S01]  /*0060*/  IMAD.MOV.U32 R3, RZ, RZ, 0x58213ed2 ;  /* 0x58213ed2ff037424 */ /* 0x000fe200078e00ff */
[----:B------:R-:W2:Y:S01]  /*0070*/  LDCU.64 UR4, c[0x0][0x358] ;  /* 0x00006b00ff0477ac */ /* 0x000ea20008000a00 */
[----:B------:R-:W-:Y:S01]  /*0080*/  IMAD.MOV.U32 R4, RZ, RZ, 0x455f2458 ;  /* 0x455f2458ff047424 */ /* 0x000fe200078e00ff */
[----:B------:R-:W-:Y:S01]  /*0090*/  BSSY.RECONVERGENT B0, `(.L_x_3) ;  /* 0x00000db000007945 */ /* 0x000fe20003800200 */
[----:B------:R-:W-:-:S02]  /*00a0*/  IMAD.MOV.U32 R5, RZ, RZ, -0x75bd8fc ;  /* 0xf8a42704ff057424 */ /* 0x000fc400078e00ff */
[----:B------:R-:W-:Y:S02]  /*00b0*/  IMAD.MOV.U32 R8, RZ, RZ, -0x23270784 ;  /* 0xdcd8f87cff087424 */ /* 0x000fe400078e00ff */
[----:B------:R-:W-:Y:S02]  /*00c0*/  IMAD.MOV.U32 R9, RZ, RZ, 0x511db0d6 ;  /* 0x511db0d6ff097424 */ /* 0x000fe400078e00ff */
[----:B0-----:R-:W-:-:S04]  /*00d0*/  IMAD R13, R0, UR6, R13 ;  /* 0x00000006000d7c24 */ /* 0x001fc8000f8e020d */
[C---:B-1----:R-:W-:Y:S01]  /*00e0*/  IMAD.WIDE R6, R13.reuse, 0x30, R6 ;  /* 0x000000300d067825 */ /* 0x042fe200078e0206 */
[----:B------:R-:W-:-:S04]  /*00f0*/  ISETP.NE.AND P0, PT, R13, RZ, PT ;  /* 0x000000ff0d00720c */ /* 0x000fc80003f05270 */
[----:B--2---:R0:W-:Y:S04]  /*0100*/  STG.E.64 desc[UR4][R6.64], R2 ;  /* 0x0000000206007986 */ /* 0x0041e8000c101b04 */
[----:B------:R0:W-:Y:S04]  /*0110*/  STG.E.64 desc[UR4][R6.64+0x8], R4 ;  /* 0x0000080406007986 */ /* 0x0001e8000c101b04 */
[----:B------:R0:W-:Y:S01]  /*0120*/  STG.E.64 desc[UR4][R6.64+0x10], R8 ;  /* 0x0000100806007986 */ /* 0x0001e2000c101b04 */
[----:B------:R-:W-:Y:S05]  /*0130*/  @!P0 BRA `(.L_x_4) ;  /* 0x0000000c00408947 */ /* 0x000fea0003800000 */
[----:B------:R-:W-:Y:S01]  /*0140*/  SHF.R.S32.HI R0, RZ, 0x1f, R13 ;  /* 0x0000001fff007819 */ /* 0x000fe2000001140d */
[----:B------:R-:W-:-:S07]  /*0150*/  IMAD.MOV.U32 R12, RZ, RZ, RZ ;  /* 0x000000ffff0c7224 */ /* 0x000fce00078e00ff */
.L_x_10:
[----:B0-----:R-:W-:Y:S01]  /*0160*/  LOP3.LUT R2, R13, 0x3, RZ, 0xc0, !PT ;  /* 0x000000030d027812 */ /* 0x001fe200078ec0ff */
[----:B------:R-:W-:Y:S03]  /*0170*/  BSSY.RECONVERGENT B1, `(.L_x_5) ;  /* 0x00000c6000017945 */ /* 0x000fe60003800200 */
[----:B------:R-:W-:-:S04]  /*0180*/  ISETP.NE.U32.AND P0, PT, R2, RZ, PT ;  /* 0x000000ff0200720c */ /* 0x000fc80003f05070 */
[----:B------:R-:W-:-:S13]  /*0190*/  ISETP.NE.AND.EX P0, PT, RZ, RZ, PT, P0 ;  /* 0x000000ffff00720c */ /* 0x000fda0003f05300 */
[----:B------:R-:W-:Y:S05]  /*01a0*/  @!P0 BRA `(.L_x_6) ;  /* 0x0000000c00088947 */ /* 0x000fea0003800000 */
[----:B------:R-:W0:Y:S01]  /*01b0*/  LDC.64 R8, c[0x4][RZ] ;  /* 0x01000000ff087b82 */ /* 0x000e220000000a00 */
[----:B------:R-:W-:Y:S02]  /*01c0*/  IMAD.MOV.U32 R14, RZ, RZ, RZ ;  /* 0x000000ffff0e7224 */ /* 0x000fe400078e00ff */
[----:B0-----:R-:W-:-:S07]  /*01d0*/  IMAD.WIDE.U32 R8, R12, 0xc80, R8 ;  /* 0x00000c800c087825 */ /* 0x001fce00078e0008 */
.L_x_9:
[----:B0-----:R-:W-:Y:S01]  /*01e0*/  IMAD.MOV.U32 R15, RZ, RZ, RZ ;  /* 0x000000ffff0f7224 */ /* 0x001fe200078e00ff */
[----:B------:R-:W-:Y:S01]  /*01f0*/  CS2R R2, SRZ ;  /* 0x0000000000027805 */ /* 0x000fe2000001ff00 */
[----:B------:R-:W-:Y:S01]  /*0200*/  IMAD.MOV.U32 R17, RZ, RZ, RZ ;  /* 0x000000ffff117224 */ /* 0x000fe200078e00ff */
[----:B------:R-:W-:-:S07]  /*0210*/  CS2R R4, SRZ ;  /* 0x0000000000047805 */ /* 0x000fce000001ff00 */
.L_x_8:
[----:B------:R-:W-:-:S05]  /*0220*/  IMAD.WIDE.U32 R10, R17, 0x4, R6 ;  /* 0x00000004110a7825 */ /* 0x000fca00078e0006 */
[----:B------:R0:W5:Y:S01]  /*0230*/  LDG.E R16, desc[UR4][R10.64+0x4] ;  /* 0x000004040a107981 */ /* 0x000162000c1e1900 */
[----:B------:R-:W-:-:S07]  /*0240*/  IMAD.MOV.U32 R19, RZ, RZ, RZ ;  /* 0x000000ffff137224 */ /* 0x000fce00078e00ff */
.L_x_7:
[----:B-----5:R-:W-:Y:S01]  /*0250*/  SHF.R.U32.HI R24, RZ, R19, R16 ;  /* 0x00000013ff187219 */ /* 0x020fe20000011610 */
[----:B0-----:R-:W-:-:S03]  /*0260*/  IMAD.SHL.U32 R10, R17, 0x20, RZ ;  /* 0x00000020110a7824 */ /* 0x001fc600078e00ff */
[----:B------:R-:W-:Y:S01]  /*0270*/  LOP3.LUT R11, R24, 0x1, RZ, 0xc0, !PT ;  /* 0x00000001180b7812 */ /* 0x000fe200078ec0ff */
[----:B------:R-:W-:-:S03]  /*0280*/  IMAD.IADD R10, R10, 0x1, R19 ;  /* 0x000000010a0a7824 */ /* 0x000fc600078e0213 */
[----:B------:R-:W-:Y:S01]  /*0290*/  ISETP.NE.U32.AND P0, PT, R11, 0x1, PT ;  /* 0x000000010b00780c */ /* 0x000fe20003f05070 */
[----:B------:R-:W-:-:S03]  /*02a0*/  IMAD R11, R10, 0x5, RZ ;  /* 0x000000050a0b7824 */ /* 0x000fc600078e02ff */
[----:B------:R-:W-:Y:S01]  /*02b0*/  R2P PR, R24, 0x7e ;  /* 0x0000007e18007804 */ /* 0x000fe20000000000 */
[----:B------:R-:W-:-:S08]  /*02c0*/  IMAD.WIDE.U32 R10, R11, 0x4, R8 ;  /* 0x000000040b0a7825 */ /* 0x000fd000078e0008 */
[----:B------:R-:W2:Y:S04]  /*02d0*/  @!P0 LDG.E R18, desc[UR4][R10.64] ;  /* 0x000000040a128981 */ /* 0x000ea8000c1e1900 */
[----:B------:R-:W3:Y:S04]  /*02e0*/  @!P0 LDG.E R20, desc[UR4][R10.64+0x10] ;  /* 0x000010040a148981 */ /* 0x000ee8000c1e1900 */
[----:B------:R-:W4:Y:S04]  /*02f0*/  @P1 LDG.E R22, desc[UR4][R10.64+0x14] ;  /* 0x000014040a161981 */ /* 0x000f28000c1e1900 */
[----:B------:R-:W4:Y:S04]  /*0300*/  @P2 LDG.E R26, desc[UR4][R10.64+0x28] ;  /* 0x000028040a1a2981 */ /* 0x000f28000c1e1900 */
[----:B------:R-:W4:Y:S04]  /*0310*/  @!P0 LDG.E R21, desc[UR4][R10.64+0x4] ;  /* 0x000004040a158981 */ /* 0x000f28000c1e1900 */
[----:B------:R-:W4:Y:S04]  /*0320*/  @!P0 LDG.E R23, desc[UR4][R10.64+0xc] ;  /* 0x00000c040a178981 */ /* 0x000f28000c1e1900 */
[----:B------:R-:W4:Y:S04]  /*0330*/  @P1 LDG.E R25, desc[UR4][R10.64+0x18] ;  /* 0x000018040a191981 */ /* 0x000f28000c1e1900 */
[----:B------:R-:W4:Y:S04]  /*0340*/  @P3 LDG.E R28, desc[UR4][R10.64+0x3c] ;  /* 0x00003c040a1c3981 */ /* 0x000f28000c1e1900 */
[----:B------:R-:W4:Y:S01]  /*0350*/  @P6 LDG.E R27, desc[UR4][R10.64+0x7c] ;  /* 0x00007c040a1b6981 */ /* 0x000f22000c1e1900 */
[----:B--2---:R-:W-:-:S03]  /*0360*/  @!P0 LOP3.LUT R15, R15, R18, RZ, 0x3c, !PT ;  /* 0x000000120f0f8212 */ /* 0x004fc600078e3cff */
[----:B------:R-:W2:Y:S01]  /*0370*/  @!P0 LDG.E R18, desc[UR4][R10.64+0x8] ;  /* 0x000008040a128981 */ /* 0x000ea2000c1e1900 */
[----:B---3--:R-:W-:-:S03]  /*0380*/  @!P0 LOP3.LUT R3, R3, R20, RZ, 0x3c, !PT ;  /* 0x0000001403038212 */ /* 0x008fc600078e3cff */
[----:B------:R-:W3:Y:S01]  /*0390*/  @P1 LDG.E R20, desc[UR4][R10.64+0x24] ;  /* 0x000024040a141981 */ /* 0x000ee2000c1e1900 */
[----:B----4-:R-:W-:-:S03]  /*03a0*/  @P1 LOP3.LUT R15, R15, R22, RZ, 0x3c, !PT ;  /* 0x000000160f0f1212 */ /* 0x010fc600078e3cff */
[----:B------:R-:W4:Y:S01]  /*03b0*/  @P2 LDG.E R22, desc[UR4][R10.64+0x38] ;  /* 0x000038040a162981 */ /* 0x000f22000c1e1900 */
[----:B------:R-:W-:-:S03]  /*03c0*/  @P2 LOP3.LUT R15, R15, R26, RZ, 0x3c, !PT ;  /* 0x0000001a0f0f2212 */ /* 0x000fc600078e3cff */
[----:B------:R-:W4:Y:S01]  /*03d0*/  @P4 LDG.E R26, desc[UR4][R10.64+0x50] ;  /* 0x000050040a1a4981 */ /* 0x000f22000c1e1900 */
[----:B------:R-:W-:-:S03]  /*03e0*/  @!P0 LOP3.LUT R4, R4, R21, RZ, 0x3c, !PT ;  /* 0x0000001504048212 */ /* 0x000fc600078e3cff */
[----:B------:R-:W4:Y:S01]  /*03f0*/  @P1 LDG.E R21, desc[UR4][R10.64+0x20] ;  /* 0x000020040a151981 */ /* 0x000f22000c1e1900 */
[----:B------:R-:W-:-:S03]  /*0400*/  @!P0 LOP3.LUT R2, R2, R23, RZ, 0x3c, !PT ;  /* 0x0000001702028212 */ /* 0x000fc600078e3cff */
[----:B------:R-:W4:Y:S01]  /*0410*/  @P2 LDG.E R23, desc[UR4][R10.64+0x2c] ;  /* 0x00002c040a172981 */ /* 0x000f22000c1e1900 */
[----:B------:R-:W-:-:S03]  /*0420*/  @P1 LOP3.LUT R4, R4, R25, RZ, 0x3c, !PT ;  /* 0x0000001904041212 */ /* 0x000fc600078e3cff */
[----:B------:R-:W4:Y:S01]  /*0430*/  @P2 LDG.E R25, desc[UR4][R10.64+0x34] ;  /* 0x000034040a192981 */ /* 0x000f22000c1e1900 */
[----:B--2---:R-:W-:-:S03]  /*0440*/  @!P0 LOP3.LUT R5, R5, R18, RZ, 0x3c, !PT ;  /* 0x0000001205058212 */ /* 0x004fc600078e3cff */
[----:B------:R-:W2:Y:S01]  /*0450*/  @P1 LDG.E R18, desc[UR4][R10.64+0x1c] ;  /* 0x00001c040a121981 */ /* 0x000ea2000c1e1900 */
[----:B---3--:R-:W-:-:S03]  /*0460*/  @P1 LOP3.LUT R3, R3, R20, RZ, 0x3c, !PT ;  /* 0x0000001403031212 */ /* 0x008fc600078e3cff */
[----:B------:R-:W3:Y:S01]  /*0470*/  @P2 LDG.E R20, desc[UR4][R10.64+0x30] ;  /* 0x000030040a142981 */ /* 0x000ee2000c1e1900 */
[----:B----4-:R-:W-:-:S03]  /*0480*/  @P2 LOP3.LUT R3, R3, R22, RZ, 0x3c, !PT ;  /* 0x0000001603032212 */ /* 0x010fc600078e3cff */
[----:B------:R-:W4:Y:S01]  /*0490*/  @P3 LDG.E R22, desc[UR4][R10.64+0x4c] ;  /* 0x00004c040a163981 */ /* 0x000f22000c1e1900 */
[----:B------:R-:W-:-:S04]  /*04a0*/  @P3 LOP3.LUT R15, R15, R28, RZ, 0x3c, !PT ;  /* 0x0000001c0f0f3212 */ /* 0x000fc800078e3cff */
[----:B------:R-:W-:Y:S02]  /*04b0*/  @P4 LOP3.LUT R15, R15, R26, RZ, 0x3c, !PT ;  /* 0x0000001a0f0f4212 */ /* 0x000fe400078e3cff */
[----:B------:R-:W-:Y:S01]  /*04c0*/  @P1 LOP3.LUT R2, R2, R21, RZ, 0x3c, !PT ;  /* 0x0000001502021212 */ /* 0x000fe200078e3cff */
[----:B------:R-:W4:Y:S04]  /*04d0*/  @P5 LDG.E R26, desc[UR4][R10.64+0x64] ;  /* 0x000064040a1a5981 */ /* 0x000f28000c1e1900 */
[----:B------:R-:W4:Y:S01]  /*04e0*/  @P3 LDG.E R21, desc[UR4][R10.64+0x40] ;  /* 0x000040040a153981 */ /* 0x000f22000c1e1900 */
[----:B------:R-:W-:Y:S02]  /*04f0*/  @P2 LOP3.LUT R4, R4, R23, RZ, 0x3c, !PT ;  /* 0x0000001704042212 */ /* 0x000fe400078e3cff */
[----:B------:R-:W-:Y:S01]  /*0500*/  @P2 LOP3.LUT R2, R2, R25, RZ, 0x3c, !PT ;  /* 0x0000001902022212 */ /* 0x000fe200078e3cff */
[----:B------:R-:W4:Y:S04]  /*0510*/  @P3 LDG.E R23, desc[UR4][R10.64+0x48] ;  /* 0x000048040a173981 */ /* 0x000f28000c1e1900 */
[----:B------:R-:W4:Y:S01]  /*0520*/  @P4 LDG.E R25, desc[UR4][R10.64+0x54] ;  /* 0x000054040a194981 */ /* 0x000f22000c1e1900 */
[----:B--2---:R-:W-:-:S03]  /*0530*/  @P1 LOP3.LUT R5, R5, R18, RZ, 0x3c, !PT ;  /* 0x0000001205051212 */ /* 0x004fc600078e3cff */
[----:B------:R-:W2:Y:S01]  /*0540*/  @P3 LDG.E R18, desc[UR4][R10.64+0x44] ;  /* 0x000044040a123981 */ /* 0x000ea2000c1e1900 */
[----:B---3--:R-:W-:-:S03]  /*0550*/  @P2 LOP3.LUT R5, R5, R20, RZ, 0x3c, !PT ;  /* 0x0000001405052212 */ /* 0x008fc600078e3cff */
[----:B------:R-:W3:Y:S01]  /*0560*/  @P4 LDG.E R20, desc[UR4][R10.64+0x58] ;  /* 0x000058040a144981 */ /* 0x000ee2000c1e1900 */
[----:B----4-:R-:W-:-:S03]  /*0570*/  @P3 LOP3.LUT R3, R3, R22, RZ, 0x3c, !PT ;  /* 0x0000001603033212 */ /* 0x010fc600078e3cff */
[----:B------:R-:W4:Y:S01]  /*0580*/  @P4 LDG.E R22, desc[UR4][R10.64+0x60] ;  /* 0x000060040a164981 */ /* 0x000f22000c1e1900 */
[----:B------:R-:W-:Y:S02]  /*0590*/  LOP3.LUT P0, RZ, R24, 0x80, RZ, 0xc0, !PT ;  /* 0x0000008018ff7812 */ /* 0x000fe4000780c0ff */
[----:B------:R-:W-:Y:S02]  /*05a0*/  @P5 LOP3.LUT R15, R15, R26, RZ, 0x3c, !PT ;  /* 0x0000001a0f0f5212 */ /* 0x000fe400078e3cff */
[----:B------:R-:W4:Y:S01]  /*05b0*/  @P6 LDG.E R26, desc[UR4][R10.64+0x78] ;  /* 0x000078040a1a6981 */ /* 0x000f22000c1e1900 */
[----:B------:R-:W-:-:S03]  /*05c0*/  @P3 LOP3.LUT R4, R4, R21, RZ, 0x3c, !PT ;  /* 0x0000001504043212 */ /* 0x000fc600078e3cff */
[----:B------:R-:W4:Y:S01]  /*05d0*/  @P4 LDG.E R21, desc[UR4][R10.64+0x5c] ;  /* 0x00005c040a154981 */ /* 0x000f22000c1e1900 */
[----:B------:R-:W-:-:S03]  /*05e0*/  @P3 LOP3.LUT R2, R2, R23, RZ, 0x3c, !PT ;  /* 0x0000001702023212 */ /* 0x000fc600078e3cff */
[----:B------:R-:W4:Y:S01]  /*05f0*/  @P5 LDG.E R23, desc[UR4][R10.64+0x68] ;  /* 0x000068040a175981 */ /* 0x000f22000c1e1900 */
[----:B------:R-:W-:-:S03]  /*0600*/  @P4 LOP3.LUT R4, R4, R25, RZ, 0x3c, !PT ;  /* 0x0000001904044212 */ /* 0x000fc600078e3cff */
[----:B------:R-:W4:Y:S01]  /*0610*/  @P5 LDG.E R25, desc[UR4][R10.64+0x70] ;  /* 0x000070040a195981 */ /* 0x000f22000c1e1900 */
[----:B--2---:R-:W-:-:S03]  /*0620*/  @P3 LOP3.LUT R5, R5, R18, RZ, 0x3c, !PT ;  /* 0x0000001205053212 */ /* 0x004fc600078e3cff */
[----:B------:R-:W2:Y:S01]  /*0630*/  @P5 LDG.E R18, desc[UR4][R10.64+0x6c] ;  /* 0x00006c040a125981 */ /* 0x000ea2000c1e1900 */
[----:B---3--:R-:W-:-:S03]  /*0640*/  @P4 LOP3.LUT R5, R5, R20, RZ, 0x3c, !PT ;  /* 0x0000001405054212 */ /* 0x008fc600078e3cff */
[----:B------:R-:W3:Y:S01]  /*0650*/  @P5 LDG.E R20, desc[UR4][R10.64+0x74] ;  /* 0x000074040a145981 */ /* 0x000ee2000c1e1900 */
[----:B----4-:R-:W-:-:S03]  /*0660*/  @P4 LOP3.LUT R3, R3, R22, RZ, 0x3c, !PT ;  /* 0x0000001603034212 */ /* 0x010fc600078e3cff */
[----:B------:R-:W4:Y:S01]  /*0670*/  @P0 LDG.E R22, desc[UR4][R10.64+0x8c] ;  /* 0x00008c040a160981 */ /* 0x000f22000c1e1900 */
[----:B------:R-:W-:-:S03]  /*0680*/  @P6 LOP3.LUT R15, R15, R26, RZ, 0x3c, !PT ;  /* 0x0000001a0f0f6212 */ /* 0x000fc600078e3cff */
        /* <DEDUP_REMOVED lines=13> */
[----:B------:R-:W-:Y:S02]  /*0760*/  @P6 LOP3.LUT R4, R4, R27, RZ, 0x3c, !PT ;  /* 0x0000001b04046212 */ /* 0x000fe400078e3cff */
[----:B------:R-:W-:Y:S02]  /*0770*/  @P6 LOP3.LUT R2, R2, R21, RZ, 0x3c, !PT ;  /* 0x0000001502026212 */ /* 0x000fe400078e3cff */
[----:B------:R-:W-:Y:S02]  /*0780*/  @P0 LOP3.LUT R4, R4, R23, RZ, 0x3c, !PT ;  /* 0x0000001704040212 */ /* 0x000fe400078e3cff */
[----:B------:R-:W-:Y:S02]  /*0790*/  @P0 LOP3.LUT R2, R2, R25, RZ, 0x3c, !PT ;  /* 0x0000001902020212 */ /* 0x000fe400078e3cff */
[----:B--2---:R-:W-:Y:S02]  /*07a0*/  @P6 LOP3.LUT R5, R5, R18, RZ, 0x3c, !PT ;  /* 0x0000001205056212 */ /* 0x004fe400078e3cff */
[----:B---3--:R-:W-:-:S02]  /*07b0*/  @P6 LOP3.LUT R3, R3, R20, RZ, 0x3c, !PT ;  /* 0x0000001403036212 */ /* 0x008fc400078e3cff */
[----:B----4-:R-:W-:Y:S02]  /*07c0*/  @P0 LOP3.LUT R5, R5, R22, RZ, 0x3c, !PT ;  /* 0x0000001605050212 */ /* 0x010fe400078e3cff */
[----:B------:R-:W-:Y:S02]  /*07d0*/  @P0 LOP3.LUT R3, R3, R26, RZ, 0x3c, !PT ;  /* 0x0000001a03030212 */ /* 0x000fe400078e3cff */
[----:B------:R-:W-:-:S13]  /*07e0*/  R2P PR, R24.B1, 0x7f ;  /* 0x0000007f18007804 */ /* 0x000fda0000001000 */
[----:B------:R-:W2:Y:S04]  /*07f0*/  @P0 LDG.E R18, desc[UR4][R10.64+0xa0] ;  /* 0x0000a0040a120981 */ /* 0x000ea8000c1e1900 */
[----:B------:R-:W3:Y:S04]  /*0800*/  @P1 LDG.E R22, desc[UR4][R10.64+0xb4] ;  /* 0x0000b4040a161981 */ /* 0x000ee8000c1e1900 */
[----:B------:R-:W4:Y:S04]  /*0810*/  @P2 LDG.E R26, desc[UR4][R10.64+0xc8] ;  /* 0x0000c8040a1a2981 */ /* 0x000f28000c1e1900 */
[----:B------:R-:W4:Y:S04]  /*0820*/  @P3 LDG.E R28, desc[UR4][R10.64+0xdc] ;  /* 0x0000dc040a1c3981 */ /* 0x000f28000c1e1900 */
[----:B------:R-:W4:Y:S04]  /*0830*/  @P0 LDG.E R23, desc[UR4][R10.64+0xa4] ;  /* 0x0000a4040a170981 */ /* 0x000f28000c1e1900 */
[----:B------:R-:W4:Y:S04]  /*0840*/  @P0 LDG.E R20, desc[UR4][R10.64+0xa8] ;  /* 0x0000a8040a140981 */ /* 0x000f28000c1e1900 */
[----:B------:R-:W4:Y:S04]  /*0850*/  @P4 LDG.E R25, desc[UR4][R10.64+0xf0] ;  /* 0x0000f0040a194981 */ /* 0x000f28000c1e1900 */
        /* <DEDUP_REMOVED lines=21> */
[----:B------:R-:W-:Y:S02]  /*09b0*/  LOP3.LUT P0, RZ, R24, 0x8000, RZ, 0xc0, !PT ;  /* 0x0000800018ff7812 */ /* 0x000fe4000780c0ff */
[----:B----4-:R-:W-:Y:S01]  /*09c0*/  @P5 LOP3.LUT R15, R15, R26, RZ, 0x3c, !PT ;  /* 0x0000001a0f0f5212 */ /* 0x010fe200078e3cff */
[----:B------:R-:W4:Y:S04]  /*09d0*/  @P3 LDG.E R24, desc[UR4][R10.64+0xe4] ;  /* 0x0000e4040a183981 */ /* 0x000f28000c1e1900 */
[----:B------:R-:W2:Y:S01]  /*09e0*/  @P6 LDG.E R26, desc[UR4][R10.64+0x118] ;  /* 0x000118040a1a6981 */ /* 0x000ea2000c1e1900 */
        /* <DEDUP_REMOVED lines=8> */
[----:B---3--:R-:W-:-:S03]  /*0a70*/  @P2 LOP3.LUT R3, R3, R22, RZ, 0x3c, !PT ;  /* 0x0000001603032212 */ /* 0x008fc600078e3cff */
[----:B------:R-:W3:Y:S01]  /*0a80*/  @P4 LDG.E R22, desc[UR4][R10.64+0x100] ;  /* 0x000100040a164981 */ /* 0x000ee2000c1e1900 */
[----:B--2---:R-:W-:-:S03]  /*0a90*/  @P6 LOP3.LUT R15, R15, R26, RZ, 0x3c, !PT ;  /* 0x0000001a0f0f6212 */ /* 0x004fc600078e3cff */
[----:B------:R-:W2:Y:S01]  /*0aa0*/  @P0 LDG.E R26, desc[UR4][R10.64+0x12c] ;  /* 0x00012c040a1a0981 */ /* 0x000ea2000c1e1900 */
[----:B----4-:R-:W-:-:S03]  /*0ab0*/  @P2 LOP3.LUT R2, R2, R23, RZ, 0x3c, !PT ;  /* 0x0000001702022212 */ /* 0x010fc600078e3cff */
[----:B------:R-:W4:Y:S01]  /*0ac0*/  @P4 LDG.E R23, desc[UR4][R10.64+0xfc] ;  /* 0x0000fc040a174981 */ /* 0x000f22000c1e1900 */
[----:B------:R-:W-:-:S03]  /*0ad0*/  @P2 LOP3.LUT R5, R5, R20, RZ, 0x3c, !PT ;  /* 0x0000001405052212 */ /* 0x000fc600078e3cff */
[----:B------:R-:W4:Y:S01]  /*0ae0*/  @P4 LDG.E R20, desc[UR4][R10.64+0xf8] ;  /* 0x0000f8040a144981 */ /* 0x000f22000c1e1900 */
[----:B------:R-:W-:Y:S02]  /*0af0*/  @P3 LOP3.LUT R2, R2, R27, RZ, 0x3c, !PT ;  /* 0x0000001b02023212 */ /* 0x000fe400078e3cff */
[----:B------:R-:W-:Y:S01]  /*0b00*/  @P3 LOP3.LUT R4, R4, R25, RZ, 0x3c, !PT ;  /* 0x0000001904043212 */ /* 0x000fe200078e3cff */
[----:B------:R-:W4:Y:S01]  /*0b10*/  @P5 LDG.E R27, desc[UR4][R10.64+0x110] ;  /* 0x000110040a1b5981 */ /* 0x000f22000c1e1900 */
[----:B------:R-:W-:-:S03]  /*0b20*/  @P3 LOP3.LUT R5, R5, R24, RZ, 0x3c, !PT ;  /* 0x0000001805053212 */ /* 0x000fc600078e3cff */
[----:B------:R-:W4:Y:S04]  /*0b30*/  @P5 LDG.E R25, desc[UR4][R10.64+0x108] ;  /* 0x000108040a195981 */ /* 0x000f28000c1e1900 */
        /* <DEDUP_REMOVED lines=19> */
[----:B------:R-:W-:-:S05]  /*0c70*/  VIADD R19, R19, 0x10 ;  /* 0x0000001013137836 */ /* 0x000fca0000000000 */
[----:B------:R-:W-:Y:S02]  /*0c80*/  ISETP.NE.AND P1, PT, R19, 0x20, PT ;  /* 0x000000201300780c */ /* 0x000fe40003f25270 */
[----:B------:R-:W-:Y:S02]  /*0c90*/  @P5 LOP3.LUT R3, R3, R18, RZ, 0x3c, !PT ;  /* 0x0000001203035212 */ /* 0x000fe400078e3cff */
[----:B------:R-:W-:Y:S02]  /*0ca0*/  @P6 LOP3.LUT R4, R4, R21, RZ, 0x3c, !PT ;  /* 0x0000001504046212 */ /* 0x000fe400078e3cff */
[----:B---3--:R-:W-:-:S04]  /*0cb0*/  @P6 LOP3.LUT R3, R3, R22, RZ, 0x3c, !PT ;  /* 0x0000001603036212 */ /* 0x008fc800078e3cff */
[----:B--2---:R-:W-:Y:S02]  /*0cc0*/  @P0 LOP3.LUT R3, R3, R26, RZ, 0x3c, !PT ;  /* 0x0000001a03030212 */ /* 0x004fe400078e3cff */
[----:B----4-:R-:W-:Y:S02]  /*0cd0*/  @P6 LOP3.LUT R2, R2, R23, RZ, 0x3c, !PT ;  /* 0x0000001702026212 */ /* 0x010fe400078e3cff */
[----:B------:R-:W-:Y:S02]  /*0ce0*/  @P6 LOP3.LUT R5, R5, R20, RZ, 0x3c, !PT ;  /* 0x0000001405056212 */ /* 0x000fe400078e3cff */
[----:B------:R-:W-:Y:S02]  /*0cf0*/  @P0 LOP3.LUT R2, R2, R27, RZ, 0x3c, !PT ;  /* 0x0000001b02020212 */ /* 0x000fe400078e3cff */
[----:B------:R-:W-:Y:S02]  /*0d00*/  @P0 LOP3.LUT R4, R4, R25, RZ, 0x3c, !PT ;  /* 0x0000001904040212 */ /* 0x000fe400078e3cff */
[----:B------:R-:W-:Y:S01]  /*0d10*/  @P0 LOP3.LUT R5, R5, R24, RZ, 0x3c, !PT ;  /* 0x0000001805050212 */ /* 0x000fe200078e3cff */
[----:B------:R-:W-:Y:S06]  /*0d20*/  @P1 BRA `(.L_x_7) ;  /* 0xfffffff400481947 */ /* 0x000fec000383ffff */
[----:B------:R-:W-:-:S05]  /*0d30*/  VIADD R17, R17, 0x1 ;  /* 0x0000000111117836 */ /* 0x000fca0000000000 */
[----:B------:R-:W-:-:S13]  /*0d40*/  ISETP.NE.AND P0, PT, R17, 0x5, PT ;  /* 0x000000051100780c */ /* 0x000fda0003f05270 */
[----:B------:R-:W-:Y:S05]  /*0d50*/  @P0 BRA `(.L_x_8) ;  /* 0xfffffff400300947 */ /* 0x000fea000383ffff */
[----:B------:R0:W-:Y:S01]  /*0d60*/  STG.E.64 desc[UR4][R6.64+0x8], R4 ;  /* 0x0000080406007986 */ /* 0x0001e2000c101b04 */
[----:B------:R-:W-:Y:S01]  /*0d70*/  VIADD R14, R14, 0x1 ;  /* 0x000000010e0e7836 */ /* 0x000fe20000000000 */
[----:B------:R-:W-:Y:S02]  /*0d80*/  LOP3.LUT R11, R13, 0x3, RZ, 0xc0, !PT ;  /* 0x000000030d0b7812 */ /* 0x000fe400078ec0ff */
[----:B------:R0:W-:Y:S02]  /*0d90*/  STG.E.64 desc[UR4][R6.64+0x10], R2 ;  /* 0x0000100206007986 */ /* 0x0001e4000c101b04 */
[----:B------:R-:W-:Y:S02]  /*0da0*/  ISETP.GE.U32.AND P0, PT, R14, R11, PT ;  /* 0x0000000b0e00720c */ /* 0x000fe40003f06070 */
[----:B------:R0:W-:Y:S11]  /*0db0*/  STG.E desc[UR4][R6.64+0x4], R15 ;  /* 0x0000040f06007986 */ /* 0x0001f6000c101904 */
[----:B------:R-:W-:Y:S05]  /*0dc0*/  @!P0 BRA `(.L_x_9) ;  /* 0xfffffff400048947 */ /* 0x000fea000383ffff */
.L_x_6:
[----:B------:R-:W-:Y:S05]  /*0dd0*/  BSYNC.RECONVERGENT B1 ;  /* 0x0000000000017941 */ /* 0x000fea0003800200 */
.L_x_5:
[C---:B------:R-:W-:Y:S01]  /*0de0*/  ISETP.GT.U32.AND P0, PT, R13.reuse, 0x3, PT ;  /* 0x000000030d00780c */ /* 0x040fe20003f04070 */
[----:B------:R-:W-:Y:S01]  /*0df0*/  VIADD R12, R12, 0x1 ;  /* 0x000000010c0c7836 */ /* 0x000fe20000000000 */
[--C-:B------:R-:W-:Y:S02]  /*0e00*/  SHF.R.U64 R13, R13, 0x2, R0.reuse ;  /* 0x000000020d0d7819 */ /* 0x100fe40000001200 */
[----:B------:R-:W-:Y:S02]  /*0e10*/  ISETP.GT.U32.AND.EX P0, PT, R0, RZ, PT, P0 ;  /* 0x000000ff0000720c */ /* 0x000fe40003f04100 */
[----:B------:R-:W-:-:S11]  /*0e20*/  SHF.R.U32.HI R0, RZ, 0x2, R0 ;  /* 0x00000002ff007819 */ /* 0x000fd60000011600 */
[----:B------:R-:W-:Y:S05]  /*0e30*/  @P0 BRA `(.L_x_10) ;  /* 0xfffffff000c80947 */ /* 0x000fea000383ffff */
.L_x_4:
[----:B------:R-:W-:Y:S05]  /*0e40*/  BSYNC.RECONVERGENT B0 ;  /* 0x0000000000007941 */ /* 0x000fea0003800200 */
.L_x_3:
[----:B------:R-:W-:Y:S04]  /*0e50*/  STG.E.64 desc[UR4][R6.64+0x18], RZ ;  /* 0x000018ff06007986 */ /* 0x000fe8000c101b04 */
[----:B------:R-:W-:Y:S04]  /*0e60*/  STG.E desc[UR4][R6.64+0x20], RZ ;  /* 0x000020ff06007986 */ /* 0x000fe8000c101904 */
[----:B------:R-:W-:Y:S01]  /*0e70*/  STG.E.64 desc[UR4][R6.64+0x28], RZ ;  /* 0x000028ff06007986 */ /* 0x000fe2000c101b04 */
[----:B------:R-:W-:Y:S05]  /*0e80*/  EXIT ;  /* 0x000000000000794d */ /* 0x000fea0003800000 */
.L_x_11:
        /* <DEDUP_REMOVED lines=15> */
.L_x_13:


//--------------------- .nv.global.init           --------------------------
	.section	.nv.global.init,"aw",@progbits
	.align	4
.nv.global.init:
	.type		mrg32k3aM1SubSeq,@object
	.size		mrg32k3aM1SubSeq,(mrg32k3aM2SubSeq - mrg32k3aM1SubSeq)
mrg32k3aM1SubSeq:
        /*0000*/ 	.byte	0x0b, 0xcc, 0xee, 0x04, 0x73, 0x29, 0x8b, 0x6f, 0xf6, 0x53, 0x03, 0xf6, 0x23, 0xf6, 0xea, 0xda
        /* <DEDUP_REMOVED lines=125> */
	.type		mrg32k3aM2SubSeq,@object
	.size		mrg32k3aM2SubSeq,(mrg32k3aM1 - mrg32k3aM2SubSeq)
mrg32k3aM2SubSeq:
        /* <DEDUP_REMOVED lines=126> */
	.type		mrg32k3aM1,@object
	.size		mrg32k3aM1,(mrg32k3aM1Seq - mrg32k3aM1)
mrg32k3aM1:
        /* <DEDUP_REMOVED lines=144> */
	.type		mrg32k3aM1Seq,@object
	.size		mrg32k3aM1Seq,(mrg32k3aM2 - mrg32k3aM1Seq)
mrg32k3aM1Seq:
        /* <DEDUP_REMOVED lines=144> */
	.type		mrg32k3aM2,@object
	.size		mrg32k3aM2,(mrg32k3aM2Seq - mrg32k3aM2)
mrg32k3aM2:
        /* <DEDUP_REMOVED lines=144> */
	.type		mrg32k3aM2Seq,@object
	.size		mrg32k3aM2Seq,(precalc_xorwow_matrix - mrg32k3aM2Seq)
mrg32k3aM2Seq:
        /* <DEDUP_REMOVED lines=144> */
	.type		precalc_xorwow_matrix,@object
	.size		precalc_xorwow_matrix,(precalc_xorwow_offset_matrix - precalc_xorwow_matrix)
precalc_xorwow_matrix:
        /* <DEDUP_REMOVED lines=6400> */
	.type		precalc_xorwow_offset_matrix,@object
	.size		precalc_xorwow_offset_matrix,(.L_1 - precalc_xorwow_offset_matrix)
precalc_xorwow_offset_matrix:
        /* <DEDUP_REMOVED lines=6400> */
.L_1:


//--------------------- .nv.shared.reserved.0     --------------------------
	.section	.nv.shared.reserved.0,"aw",@nobits
	.weak		__nv_reservedSMEM_offset_0_alias
	.size		__nv_reservedSMEM_offset_0_alias, 0, 64
	.other		__nv_reservedSMEM_offset_0_alias,@"STO_CUDA_RESERVED_SHARED STV_DEFAULT"
__nv_reservedSMEM_offset_0_alias:
	.zero		0
	.zero		64


//--------------------- .nv.constant0._Z10RandP_cudaPddP17curandStateXORWOW --------------------------
	.section	.nv.constant0._Z10RandP_cudaPddP17curandStateXORWOW,"a",@progbits
	.sectionflags	@""
	.align	4
.nv.constant0._Z10RandP_cudaPddP17curandStateXORWOW:
	.zero		920


//--------------------- .nv.constant0._Z12setup_kernelP17curandStateXORWOW --------------------------
	.section	.nv.constant0._Z12setup_kernelP17curandStateXORWOW,"a",@progbits
	.sectionflags	@""
	.align	4
.nv.constant0._Z12setup_kernelP17curandStateXORWOW:
	.zero		904


//--------------------- SYMBOLS --------------------------

	.type		.nv.reservedSmem.offset0,@object
	.size		.nv.reservedSmem.offset0,0x4
